	.headerflags	@"EF_CUDA_TEXMODE_UNIFIED EF_CUDA_64BIT_ADDRESS EF_CUDA_ACCELERATORS EF_CUDA_SM90 EF_CUDA_VIRTUAL_SM(EF_CUDA_SM90)"
	.elftype	@"ET_EXEC"


//--------------------- .nv.info                  --------------------------
	.section	.nv.info,"",@"SHT_CUDA_INFO"
	.align	4


	//----- nvinfo : EIATTR_REGCOUNT
	.align		4
        /*0000*/ 	.byte	0x04, 0x2f
        /*0002*/ 	.short	(.L_1 - .L_0)
	.align		4
.L_0:
        /*0004*/ 	.word	index@(triton_poi_fused_clone_25)
        /*0008*/ 	.word	0x0000000e


	//----- nvinfo : EIATTR_MIN_STACK_SIZE
	.align		4
.L_1:
        /*000c*/ 	.byte	0x04, 0x12
        /*000e*/ 	.short	(.L_3 - .L_2)
	.align		4
.L_2:
        /*0010*/ 	.word	index@(triton_poi_fused_clone_25)
        /*0014*/ 	.word	0x00000000


	//----- nvinfo : EIATTR_FRAME_SIZE
	.align		4
.L_3:
        /*0018*/ 	.byte	0x04, 0x11
        /*001a*/ 	.short	(.L_5 - .L_4)
	.align		4
.L_4:
        /*001c*/ 	.word	index@(triton_poi_fused_clone_25)
        /*0020*/ 	.word	0x00000000


	//----- nvinfo : EIATTR_MIN_STACK_SIZE
	.align		4
.L_5:
        /*0024*/ 	.byte	0x04, 0x12
        /*0026*/ 	.short	(.L_7 - .L_6)
	.align		4
.L_6:
        /*0028*/ 	.word	index@(triton_poi_fused_clone_25)
        /*002c*/ 	.word	0x00000000
.L_7:


//--------------------- .nv.info.triton_poi_fused_clone_25 --------------------------
	.section	.nv.info.triton_poi_fused_clone_25,"",@"SHT_CUDA_INFO"
	.sectionflags	@""
	.align	4


	//----- nvinfo : EIATTR_CUDA_API_VERSION
	.align		4
        /*0000*/ 	.byte	0x04, 0x37
        /*0002*/ 	.short	(.L_9 - .L_8)
.L_8:
        /*0004*/ 	.word	0x0000007c


	//----- nvinfo : EIATTR_KPARAM_INFO
	.align		4
.L_9:
        /*0008*/ 	.byte	0x04, 0x17
        /*000a*/ 	.short	(.L_11 - .L_10)
.L_10:
        /*000c*/ 	.word	0x00000000
        /*0010*/ 	.short	0x0003
        /*0012*/ 	.short	0x0018
        /*0014*/ 	.byte	0x00, 0xf0, 0x11, 0x00


	//----- nvinfo : EIATTR_KPARAM_INFO
	.align		4
.L_11:
        /*0018*/ 	.byte	0x04, 0x17
        /*001a*/ 	.short	(.L_13 - .L_12)
.L_12:
        /*001c*/ 	.word	0x00000000
        /*0020*/ 	.short	0x0002
        /*0022*/ 	.short	0x0010
        /*0024*/ 	.byte	0x00, 0xf4, 0x21, 0x00


	//----- nvinfo : EIATTR_KPARAM_INFO
	.align		4
.L_13:
        /*0028*/ 	.byte	0x04, 0x17
        /*002a*/ 	.short	(.L_15 - .L_14)
.L_14:
        /*002c*/ 	.word	0x00000000
        /*0030*/ 	.short	0x0001
        /*0032*/ 	.short	0x0008
        /*0034*/ 	.byte	0x00, 0xf4, 0x21, 0x00


	//----- nvinfo : EIATTR_KPARAM_INFO
	.align		4
.L_15:
        /*0038*/ 	.byte	0x04, 0x17
        /*003a*/ 	.short	(.L_17 - .L_16)
.L_16:
        /*003c*/ 	.word	0x00000000
        /*0040*/ 	.short	0x0000
        /*0042*/ 	.short	0x0000
        /*0044*/ 	.byte	0x00, 0xf4, 0x21, 0x00


	//----- nvinfo : EIATTR_SPARSE_MMA_MASK
	.align		4
.L_17:
        /*0048*/ 	.byte	0x03, 0x50
        /*004a*/ 	.short	0x0000


	//----- nvinfo : EIATTR_MAXREG_COUNT
	.align		4
        /*004c*/ 	.byte	0x03, 0x1b
        /*004e*/ 	.short	0x00ff


	//----- nvinfo : EIATTR_EXIT_INSTR_OFFSETS
	.align		4
        /*0050*/ 	.byte	0x04, 0x1c
        /*0052*/ 	.short	(.L_19 - .L_18)


	//   ....[0]....
.L_18:
        /*0054*/ 	.word	0x00000180


	//   ....[1]....
        /*0058*/ 	.word	0x000001a0


	//----- nvinfo : EIATTR_REQNTID
	.align		4
.L_19:
        /*005c*/ 	.byte	0x04, 0x10
        /*005e*/ 	.short	(.L_21 - .L_20)
.L_20:
        /*0060*/ 	.word	0x00000080
        /*0064*/ 	.word	0x00000001
        /*0068*/ 	.word	0x00000001


	//----- nvinfo : EIATTR_CBANK_PARAM_SIZE
	.align		4
.L_21:
        /*006c*/ 	.byte	0x03, 0x19
        /*006e*/ 	.short	0x001c


	//----- nvinfo : EIATTR_PARAM_CBANK
	.align		4
        /*0070*/ 	.byte	0x04, 0x0a
        /*0072*/ 	.short	(.L_23 - .L_22)
	.align		4
.L_22:
        /*0074*/ 	.word	index@(.nv.constant0.triton_poi_fused_clone_25)
        /*0078*/ 	.short	0x0210
        /*007a*/ 	.short	0x001c


	//----- nvinfo : EIATTR_SW_WAR
	.align		4
.L_23:
        /*007c*/ 	.byte	0x04, 0x36
        /*007e*/ 	.short	(.L_25 - .L_24)
.L_24:
        /*0080*/ 	.word	0x00000008
.L_25:


//--------------------- .nv.callgraph             --------------------------
	.section	.nv.callgraph,"",@"SHT_CUDA_CALLGRAPH"
	.align	4
	.sectionentsize	8
	.align		4
        /*0000*/ 	.word	0x00000000
	.align		4
        /*0004*/ 	.word	0xffffffff
	.align		4
        /*0008*/ 	.word	0x00000000
	.align		4
        /*000c*/ 	.word	0xfffffffe
	.align		4
        /*0010*/ 	.word	0x00000000
	.align		4
        /*0014*/ 	.word	0xfffffffd
	.align		4
        /*0018*/ 	.word	0x00000000
	.align		4
        /*001c*/ 	.word	0xfffffffc


//--------------------- .text.triton_poi_fused_clone_25 --------------------------
	.section	.text.triton_poi_fused_clone_25,"ax",@progbits
	.align	128
        .global         triton_poi_fused_clone_25
        .type           triton_poi_fused_clone_25,@function
        .size           triton_poi_fused_clone_25,(.L_x_1 - triton_poi_fused_clone_25)
        .other          triton_poi_fused_clone_25,@"STO_CUDA_ENTRY STV_DEFAULT"
triton_poi_fused_clone_25:
.text.triton_poi_fused_clone_25:
[----:B------:R-:W0:Y:S02]  /*0000*/  LDC R1, c[0x0][0x28] ;  /* 0x00000a00ff017b82 */ /* 0x000e240000000800 */
[----:B------:R-:W1:Y:S01]  /*0010*/  S2R R0, SR_TID.X ;  /* 0x0000000000007919 */ /* 0x000e620000002100 */
[----:B------:R-:W2:Y:S01]  /*0020*/  LDC.64 R2, c[0x0][0x210] ;  /* 0x00008400ff027b82 */ /* 0x000ea20000000a00 */
[----:B------:R-:W-:Y:S01]  /*0030*/  ULDC.64 UR4, c[0x0][0x208] ;  /* 0x0000820000047ab9 */ /* 0x000fe20000000a00 */
[----:B------:R-:W3:Y:S06]  /*0040*/  S2R R9, SR_CTAID.X ;  /* 0x0000000000097919 */ /* 0x000eec0000002500 */
[----:B------:R-:W4:Y:S01]  /*0050*/  LDC.64 R4, c[0x0][0x218] ;  /* 0x00008600ff047b82 */ /* 0x000f220000000a00 */
[----:B-1----:R-:W-:-:S05]  /*0060*/  LOP3.LUT R0, R0, 0x7f, RZ, 0xc0, !PT ;  /* 0x0000007f00007812 */ /* 0x002fca00078ec0ff */
[----:B---3--:R-:W-:-:S05]  /*0070*/  IMAD R9, R9, 0x80, R0 ;  /* 0x0000008009097824 */ /* 0x008fca00078e0200 */
[----:B------:R-:W-:Y:S02]  /*0080*/  SHF.R.S32.HI R0, RZ, 0x1f, R9 ;  /* 0x0000001fff007819 */ /* 0x000fe40000011409 */
[----:B------:R-:W-:Y:S02]  /*0090*/  ISETP.GE.AND P0, PT, R9, 0x800, PT ;  /* 0x000008000900780c */ /* 0x000fe40003f06270 */
[----:B------:R-:W-:-:S04]  /*00a0*/  LEA.HI R0, R0, R9, RZ, 0x9 ;  /* 0x0000000900007211 */ /* 0x000fc800078f48ff */
[----:B------:R-:W-:Y:S02]  /*00b0*/  LOP3.LUT R6, R0, 0xfffffe00, RZ, 0xc0, !PT ;  /* 0xfffffe0000067812 */ /* 0x000fe400078ec0ff */
[----:B------:R-:W-:Y:S02]  /*00c0*/  SHF.R.S32.HI R0, RZ, 0x9, R0 ;  /* 0x00000009ff007819 */ /* 0x000fe40000011400 */
[----:B------:R-:W-:-:S05]  /*00d0*/  IADD3 R7, R9, 0xa00, -R6 ;  /* 0x00000a0009077810 */ /* 0x000fca0007ffe806 */
[----:B------:R-:W-:Y:S02]  /*00e0*/  IMAD R11, R0, 0x4800, R7 ;  /* 0x00004800000b7824 */ /* 0x000fe400078e0207 */
[----:B------:R-:W-:Y:S02]  /*00f0*/  IMAD.MOV.U32 R0, RZ, RZ, RZ ;  /* 0x000000ffff007224 */ /* 0x000fe400078e00ff */
[----:B--2---:R-:W-:Y:S01]  /*0100*/  IMAD.WIDE R2, R11, 0x4, R2 ;  /* 0x000000040b027825 */ /* 0x004fe200078e0202 */
[----:B------:R-:W-:-:S03]  /*0110*/  HFMA2.MMA R11, -RZ, RZ, 0, 0 ;  /* 0x00000000ff0b7435 */ /* 0x000fc600000001ff */
[----:B----4-:R-:W-:Y:S01]  /*0120*/  IMAD.WIDE.U32 R4, R7, 0x4, R4 ;  /* 0x0000000407047825 */ /* 0x010fe200078e0004 */
[----:B------:R-:W2:Y:S01]  /*0130*/  @!P0 LDG.E R0, desc[UR4][R2.64] ;  /* 0x0000000402008981 */ /* 0x000ea2000c1e1900 */
[----:B------:R-:W1:Y:S05]  /*0140*/  LDC.64 R6, c[0x0][0x220] ;  /* 0x00008800ff067b82 */ /* 0x000e6a0000000a00 */
[----:B------:R-:W2:Y:S01]  /*0150*/  @!P0 LDG.E.EL R11, desc[UR4][R4.64] ;  /* 0x00000004040b8981 */ /* 0x000ea2000c2e1900 */
[----:B-1----:R-:W-:-:S04]  /*0160*/  IMAD.WIDE R6, R9, 0x4, R6 ;  /* 0x0000000409067825 */ /* 0x002fc800078e0206 */
[----:B--2---:R-:W-:Y:S01]  /*0170*/  FADD R11, R11, R0 ;  /* 0x000000000b0b7221 */ /* 0x004fe20000000000 */
[----:B------:R-:W-:Y:S06]  /*0180*/  @P0 EXIT ;  /* 0x000000000000094d */ /* 0x000fec0003800000 */
[----:B------:R-:W-:Y:S01]  /*0190*/  STG.E desc[UR4][R6.64], R11 ;  /* 0x0000000b06007986 */ /* 0x000fe2000c101904 */
[----:B------:R-:W-:Y:S05]  /*01a0*/  EXIT ;  /* 0x000000000000794d */ /* 0x000fea0003800000 */
.L_x_0:
[----:B------:R-:W-:-:S00]  /*01b0*/  BRA `(.L_x_0) ;  /* 0xfffffffc00fc7947 */ /* 0x000fc0000383ffff */
[----:B------:R-:W-:-:S00]  /*01c0*/  NOP ;  /* 0x0000000000007918 */ /* 0x000fc00000000000 */
        /* <DEDUP_REMOVED lines=11> */
.L_x_1:


//--------------------- .nv.constant0.triton_poi_fused_clone_25 --------------------------
	.section	.nv.constant0.triton_poi_fused_clone_25,"a",@progbits
	.sectionflags	@""
	.align	4
.nv.constant0.triton_poi_fused_clone_25:
	.zero		556
